//
// Generated by NVIDIA NVVM Compiler
//
// Compiler Build ID: CL-36424714
// Cuda compilation tools, release 13.0, V13.0.88
// Based on NVVM 20.0.0
//

.version 9.0
.target sm_100
.address_size 64

	// .globl	_Z25bankConflictFreeTransposePfS_ii
// _ZZ25bankConflictFreeTransposePfS_iiE4tile has been demoted

.visible .entry _Z25bankConflictFreeTransposePfS_ii(
	.param .u64 .ptr .align 1 _Z25bankConflictFreeTransposePfS_ii_param_0,
	.param .u64 .ptr .align 1 _Z25bankConflictFreeTransposePfS_ii_param_1,
	.param .u32 _Z25bankConflictFreeTransposePfS_ii_param_2,
	.param .u32 _Z25bankConflictFreeTransposePfS_ii_param_3
)
{
	.reg .pred 	%p<7>;
	.reg .b32 	%r<25>;
	.reg .b32 	%f<3>;
	.reg .b64 	%rd<9>;
	// demoted variable
	.shared .align 4 .b8 _ZZ25bankConflictFreeTransposePfS_iiE4tile[4224];
	ld.param.u64 	%rd1, [_Z25bankConflictFreeTransposePfS_ii_param_0];
	ld.param.u64 	%rd2, [_Z25bankConflictFreeTransposePfS_ii_param_1];
	ld.param.u32 	%r11, [_Z25bankConflictFreeTransposePfS_ii_param_2];
	ld.param.u32 	%r13, [_Z25bankConflictFreeTransposePfS_ii_param_3];
	mov.u32 	%r1, %ctaid.x;
	mov.u32 	%r2, %ntid.x;
	mov.u32 	%r3, %tid.x;
	mad.lo.s32 	%r4, %r1, %r2, %r3;
	mov.u32 	%r5, %ctaid.y;
	mov.u32 	%r6, %ntid.y;
	mov.u32 	%r7, %tid.y;
	mad.lo.s32 	%r14, %r5, %r6, %r7;
	setp.ge.s32 	%p1, %r4, %r11;
	setp.ge.s32 	%p2, %r14, %r13;
	or.pred  	%p3, %p1, %p2;
	@%p3 bra 	$L__BB0_2;
	cvta.to.global.u64 	%rd3, %rd1;
	mad.lo.s32 	%r15, %r11, %r14, %r4;
	mul.wide.s32 	%rd4, %r15, 4;
	add.s64 	%rd5, %rd3, %rd4;
	ld.global.f32 	%f1, [%rd5];
	mov.u32 	%r16, _ZZ25bankConflictFreeTransposePfS_iiE4tile;
	mad.lo.s32 	%r17, %r7, 132, %r16;
	shl.b32 	%r18, %r3, 2;
	add.s32 	%r19, %r17, %r18;
	st.shared.f32 	[%r19], %f1;
$L__BB0_2:
	bar.sync 	0;
	mad.lo.s32 	%r9, %r5, %r2, %r3;
	mad.lo.s32 	%r10, %r1, %r6, %r7;
	setp.ge.s32 	%p4, %r9, %r13;
	setp.ge.s32 	%p5, %r10, %r11;
	or.pred  	%p6, %p5, %p4;
	@%p6 bra 	$L__BB0_4;
	mov.u32 	%r20, _ZZ25bankConflictFreeTransposePfS_iiE4tile;
	mad.lo.s32 	%r21, %r3, 132, %r20;
	shl.b32 	%r22, %r7, 2;
	add.s32 	%r23, %r21, %r22;
	ld.shared.f32 	%f2, [%r23];
	mad.lo.s32 	%r24, %r13, %r10, %r9;
	cvta.to.global.u64 	%rd6, %rd2;
	mul.wide.s32 	%rd7, %r24, 4;
	add.s64 	%rd8, %rd6, %rd7;
	st.global.f32 	[%rd8], %f2;
$L__BB0_4:
	ret;

}


// ===== COMPILED SASS (sm_100) =====

	.target	sm_100

	.elftype	@"ET_EXEC"


//--------------------- .note.nv.tkinfo           --------------------------
	.section	.note.nv.tkinfo,"",@"SHT_NOTE"
	.sectionflags	@"SHF_NOTE_NV_TKINFO"
	.tkinfo
        /*0018*/ 	.word	0x00000002
        /*0030*/ 	.string	""
        /*0030*/ 	.string	"ptxas"
        /*0030*/ 	.string	"Cuda compilation tools, release 13.0, V13.0.88"
        /*0030*/ 	.string	"Build cuda_13.0.r13.0/compiler.36424714_0"
        /*0030*/ 	.string	"-arch sm_100 -m 64 "



//--------------------- .note.nv.cuinfo           --------------------------
	.section	.note.nv.cuinfo,"",@"SHT_NOTE"
	.sectionflags	@"SHF_NOTE_NV_CUINFO"
        /*0018*/ 	.short	0x0002
        /*001a*/ 	.short	0x0064
        /*001c*/ 	.short	0x0082
	.zero		2


//--------------------- .nv.info                  --------------------------
	.section	.nv.info,"",@"SHT_CUDA_INFO"
	.align	4


	//----- nvinfo : EIATTR_REGCOUNT
	.align		4
        /*0000*/ 	.byte	0x04, 0x2f
        /*0002*/ 	.short	(.L_1 - .L_0)
	.align		4
.L_0:
        /*0004*/ 	.word	index@(_Z25bankConflictFreeTransposePfS_ii)
        /*0008*/ 	.word	0x0000000c


	//----- nvinfo : EIATTR_FRAME_SIZE
	.align		4
.L_1:
        /*000c*/ 	.byte	0x04, 0x11
        /*000e*/ 	.short	(.L_3 - .L_2)
	.align		4
.L_2:
        /*0010*/ 	.word	index@(_Z25bankConflictFreeTransposePfS_ii)
        /*0014*/ 	.word	0x00000000


	//----- nvinfo : EIATTR_MIN_STACK_SIZE
	.align		4
.L_3:
        /*0018*/ 	.byte	0x04, 0x12
        /*001a*/ 	.short	(.L_5 - .L_4)
	.align		4
.L_4:
        /*001c*/ 	.word	index@(_Z25bankConflictFreeTransposePfS_ii)
        /*0020*/ 	.word	0x00000000
.L_5:


//--------------------- .nv.compat                --------------------------
	.section	.nv.compat,"",@"SHT_CUDA_COMPAT_INFO"
	.align	4
        /*0000*/ 	.byte	0x02, 0x09, 0x00, 0x00, 0x02, 0x02, 0x01, 0x00, 0x02, 0x05, 0x05, 0x00, 0x03, 0x07, 0x01, 0x01
        /*0010*/ 	.byte	0x02, 0x03, 0x00, 0x00, 0x02, 0x06, 0x01, 0x00, 0x04, 0x0b, 0x08, 0x00, 0x09, 0x00, 0x00, 0x00
        /*0020*/ 	.byte	0x00, 0x00, 0x00, 0x00


//--------------------- .nv.info._Z25bankConflictFreeTransposePfS_ii --------------------------
	.section	.nv.info._Z25bankConflictFreeTransposePfS_ii,"",@"SHT_CUDA_INFO"
	.sectionflags	@""
	.align	4


	//----- nvinfo : EIATTR_CUDA_API_VERSION
	.align		4
        /*0000*/ 	.byte	0x04, 0x37
        /*0002*/ 	.short	(.L_7 - .L_6)
.L_6:
        /*0004*/ 	.word	0x00000082


	//----- nvinfo : EIATTR_KPARAM_INFO
	.align		4
.L_7:
        /*0008*/ 	.byte	0x04, 0x17
        /*000a*/ 	.short	(.L_9 - .L_8)
.L_8:
        /*000c*/ 	.word	0x00000000
        /*0010*/ 	.short	0x0003
        /*0012*/ 	.short	0x0014
        /*0014*/ 	.byte	0x00, 0xf0, 0x11, 0x00


	//----- nvinfo : EIATTR_KPARAM_INFO
	.align		4
.L_9:
        /*0018*/ 	.byte	0x04, 0x17
        /*001a*/ 	.short	(.L_11 - .L_10)
.L_10:
        /*001c*/ 	.word	0x00000000
        /*0020*/ 	.short	0x0002
        /*0022*/ 	.short	0x0010
        /*0024*/ 	.byte	0x00, 0xf0, 0x11, 0x00


	//----- nvinfo : EIATTR_KPARAM_INFO
	.align		4
.L_11:
        /*0028*/ 	.byte	0x04, 0x17
        /*002a*/ 	.short	(.L_13 - .L_12)
.L_12:
        /*002c*/ 	.word	0x00000000
        /*0030*/ 	.short	0x0001
        /*0032*/ 	.short	0x0008
        /*0034*/ 	.byte	0x00, 0xf5, 0x21, 0x00


	//----- nvinfo : EIATTR_KPARAM_INFO
	.align		4
.L_13:
        /*0038*/ 	.byte	0x04, 0x17
        /*003a*/ 	.short	(.L_15 - .L_14)
.L_14:
        /*003c*/ 	.word	0x00000000
        /*0040*/ 	.short	0x0000
        /*0042*/ 	.short	0x0000
        /*0044*/ 	.byte	0x00, 0xf5, 0x21, 0x00


	//----- nvinfo : EIATTR_SPARSE_MMA_MASK
	.align		4
.L_15:
        /*0048*/ 	.byte	0x03, 0x50
        /*004a*/ 	.short	0x0000


	//----- nvinfo : EIATTR_MAXREG_COUNT
	.align		4
        /*004c*/ 	.byte	0x03, 0x1b
        /*004e*/ 	.short	0x00ff


	//----- nvinfo : EIATTR_NUM_BARRIERS
	.align		4
        /*0050*/ 	.byte	0x02, 0x4c
        /*0052*/ 	.byte	0x01
	.zero		1


	//----- nvinfo : EIATTR_MERCURY_ISA_VERSION
	.align		4
        /*0054*/ 	.byte	0x03, 0x5f
        /*0056*/ 	.short	0x0101


	//----- nvinfo : EIATTR_VRC_CTA_INIT_COUNT
	.align		4
        /*0058*/ 	.byte	0x02, 0x4a
	.zero		1
	.zero		1


	//----- nvinfo : EIATTR_EXIT_INSTR_OFFSETS
	.align		4
        /*005c*/ 	.byte	0x04, 0x1c
        /*005e*/ 	.short	(.L_17 - .L_16)


	//   ....[0]....
.L_16:
        /*0060*/ 	.word	0x000001c0


	//   ....[1]....
        /*0064*/ 	.word	0x00000270


	//----- nvinfo : EIATTR_CBANK_PARAM_SIZE
	.align		4
.L_17:
        /*0068*/ 	.byte	0x03, 0x19
        /*006a*/ 	.short	0x0018


	//----- nvinfo : EIATTR_PARAM_CBANK
	.align		4
        /*006c*/ 	.byte	0x04, 0x0a
        /*006e*/ 	.short	(.L_19 - .L_18)
	.align		4
.L_18:
        /*0070*/ 	.word	index@(.nv.constant0._Z25bankConflictFreeTransposePfS_ii)
        /*0074*/ 	.short	0x0380
        /*0076*/ 	.short	0x0018


	//----- nvinfo : EIATTR_SW_WAR
	.align		4
.L_19:
        /*0078*/ 	.byte	0x04, 0x36
        /*007a*/ 	.short	(.L_21 - .L_20)
.L_20:
        /*007c*/ 	.word	0x00000008
.L_21:


//--------------------- .nv.callgraph             --------------------------
	.section	.nv.callgraph,"",@"SHT_CUDA_CALLGRAPH"
	.align	4
	.sectionentsize	8
	.align		4
        /*0000*/ 	.word	0x00000000
	.align		4
        /*0004*/ 	.word	0xffffffff
	.align		4
        /*0008*/ 	.word	0x00000000
	.align		4
        /*000c*/ 	.word	0xfffffffe
	.align		4
        /*0010*/ 	.word	0x00000000
	.align		4
        /*0014*/ 	.word	0xfffffffd
	.align		4
        /*0018*/ 	.word	0x00000000
	.align		4
        /*001c*/ 	.word	0xfffffffc


//--------------------- .text._Z25bankConflictFreeTransposePfS_ii --------------------------
	.section	.text._Z25bankConflictFreeTransposePfS_ii,"ax",@progbits
	.align	128
        .global         _Z25bankConflictFreeTransposePfS_ii
        .type           _Z25bankConflictFreeTransposePfS_ii,@function
        .size           _Z25bankConflictFreeTransposePfS_ii,(.L_x_1 - _Z25bankConflictFreeTransposePfS_ii)
        .other          _Z25bankConflictFreeTransposePfS_ii,@"STO_CUDA_ENTRY STV_DEFAULT"
_Z25bankConflictFreeTransposePfS_ii:
.text._Z25bankConflictFreeTransposePfS_ii:
[----:B------:R-:W-:Y:S01]  /*0000*/  LDC R1, c[0x0][0x37c] ;  /* 0x0000df00ff017b82 */ /* 0x000fe20000000800 */
[----:B------:R-:W0:Y:S07]  /*0010*/  S2R R6, SR_TID.Y ;  /* 0x0000000000067919 */ /* 0x000e2e0000002200 */
[----:B------:R-:W1:Y:S01]  /*0020*/  LDC R4, c[0x0][0x360] ;  /* 0x0000d800ff047b82 */ /* 0x000e620000000800 */
[----:B------:R-:W2:Y:S01]  /*0030*/  LDCU.64 UR8, c[0x0][0x390] ;  /* 0x00007200ff0877ac */ /* 0x000ea20008000a00 */
[----:B------:R-:W1:Y:S01]  /*0040*/  S2R R9, SR_TID.X ;  /* 0x0000000000097919 */ /* 0x000e620000002100 */
[----:B------:R-:W3:Y:S05]  /*0050*/  LDCU.64 UR4, c[0x0][0x358] ;  /* 0x00006b00ff0477ac */ /* 0x000eea0008000a00 */
[----:B------:R-:W0:Y:S08]  /*0060*/  S2UR UR7, SR_CTAID.Y ;  /* 0x00000000000779c3 */ /* 0x000e300000002600 */
[----:B------:R-:W0:Y:S08]  /*0070*/  LDC R7, c[0x0][0x364] ;  /* 0x0000d900ff077b82 */ /* 0x000e300000000800 */
[----:B------:R-:W1:Y:S01]  /*0080*/  S2UR UR6, SR_CTAID.X ;  /* 0x00000000000679c3 */ /* 0x000e620000002500 */
[----:B0-----:R-:W-:-:S05]  /*0090*/  IMAD R5, R7, UR7, R6 ;  /* 0x0000000707057c24 */ /* 0x001fca000f8e0206 */
[----:B--2---:R-:W-:Y:S01]  /*00a0*/  ISETP.GE.AND P0, PT, R5, UR9, PT ;  /* 0x0000000905007c0c */ /* 0x004fe2000bf06270 */
[----:B-1----:R-:W-:-:S05]  /*00b0*/  IMAD R0, R4, UR6, R9 ;  /* 0x0000000604007c24 */ /* 0x002fca000f8e0209 */
[----:B------:R-:W-:-:S13]  /*00c0*/  ISETP.GE.OR P0, PT, R0, UR8, P0 ;  /* 0x0000000800007c0c */ /* 0x000fda0008706670 */
[----:B------:R-:W0:Y:S01]  /*00d0*/  @!P0 LDC.64 R2, c[0x0][0x380] ;  /* 0x0000e000ff028b82 */ /* 0x000e220000000a00 */
[----:B------:R-:W-:-:S04]  /*00e0*/  @!P0 IMAD R5, R5, UR8, R0 ;  /* 0x0000000805058c24 */ /* 0x000fc8000f8e0200 */
[----:B0-----:R-:W-:-:S06]  /*00f0*/  @!P0 IMAD.WIDE R2, R5, 0x4, R2 ;  /* 0x0000000405028825 */ /* 0x001fcc00078e0202 */
[----:B---3--:R-:W2:Y:S01]  /*0100*/  @!P0 LDG.E R2, desc[UR4][R2.64] ;  /* 0x0000000402028981 */ /* 0x008ea2000c1e1900 */
[----:B------:R-:W-:Y:S01]  /*0110*/  @!P0 MOV R0, 0x400 ;  /* 0x0000040000008802 */ /* 0x000fe20000000f00 */
[----:B------:R-:W-:Y:S01]  /*0120*/  IMAD R4, R4, UR7, R9 ;  /* 0x0000000704047c24 */ /* 0x000fe2000f8e0209 */
[----:B------:R-:W0:Y:S01]  /*0130*/  @!P0 S2R R5, SR_CgaCtaId ;  /* 0x0000000000058919 */ /* 0x000e220000008800 */
[----:B------:R-:W-:-:S03]  /*0140*/  IMAD R7, R7, UR6, R6 ;  /* 0x0000000607077c24 */ /* 0x000fc6000f8e0206 */
[----:B------:R-:W-:-:S04]  /*0150*/  ISETP.GE.AND P1, PT, R4, UR9, PT ;  /* 0x0000000904007c0c */ /* 0x000fc8000bf26270 */
[----:B------:R-:W-:Y:S02]  /*0160*/  ISETP.GE.OR P1, PT, R7, UR8, P1 ;  /* 0x0000000807007c0c */ /* 0x000fe40008f26670 */
[----:B0-----:R-:W-:-:S05]  /*0170*/  @!P0 LEA R0, R5, R0, 0x18 ;  /* 0x0000000005008211 */ /* 0x001fca00078ec0ff */
[----:B------:R-:W-:-:S05]  /*0180*/  @!P0 IMAD R0, R6, 0x84, R0 ;  /* 0x0000008406008824 */ /* 0x000fca00078e0200 */
[----:B------:R-:W-:-:S05]  /*0190*/  @!P0 LEA R5, R9, R0, 0x2 ;  /* 0x0000000009058211 */ /* 0x000fca00078e10ff */
[----:B--2---:R0:W-:Y:S01]  /*01a0*/  @!P0 STS [R5], R2 ;  /* 0x0000000205008388 */ /* 0x0041e20000000800 */
[----:B------:R-:W-:Y:S06]  /*01b0*/  BAR.SYNC.DEFER_BLOCKING 0x0 ;  /* 0x0000000000007b1d */ /* 0x000fec0000010000 */
[----:B------:R-:W-:Y:S05]  /*01c0*/  @P1 EXIT ;  /* 0x000000000000194d */ /* 0x000fea0003800000 */
[----:B------:R-:W1:Y:S01]  /*01d0*/  S2R R3, SR_CgaCtaId ;  /* 0x0000000000037919 */ /* 0x000e620000008800 */
[----:B------:R-:W-:Y:S01]  /*01e0*/  MOV R0, 0x400 ;  /* 0x0000040000007802 */ /* 0x000fe20000000f00 */
[----:B------:R-:W-:-:S03]  /*01f0*/  IMAD R7, R7, UR9, R4 ;  /* 0x0000000907077c24 */ /* 0x000fc6000f8e0204 */
[----:B-1----:R-:W-:Y:S02]  /*0200*/  LEA R0, R3, R0, 0x18 ;  /* 0x0000000003007211 */ /* 0x002fe400078ec0ff */
[----:B0-----:R-:W0:Y:S03]  /*0210*/  LDC.64 R2, c[0x0][0x388] ;  /* 0x0000e200ff027b82 */ /* 0x001e260000000a00 */
[----:B------:R-:W-:-:S05]  /*0220*/  IMAD R0, R9, 0x84, R0 ;  /* 0x0000008409007824 */ /* 0x000fca00078e0200 */
[----:B------:R-:W-:-:S05]  /*0230*/  LEA R0, R6, R0, 0x2 ;  /* 0x0000000006007211 */ /* 0x000fca00078e10ff */
[----:B------:R-:W1:Y:S01]  /*0240*/  LDS R5, [R0] ;  /* 0x0000000000057984 */ /* 0x000e620000000800 */
[----:B0-----:R-:W-:-:S05]  /*0250*/  IMAD.WIDE R2, R7, 0x4, R2 ;  /* 0x0000000407027825 */ /* 0x001fca00078e0202 */
[----:B-1----:R-:W-:Y:S01]  /*0260*/  STG.E desc[UR4][R2.64], R5 ;  /* 0x0000000502007986 */ /* 0x002fe2000c101904 */
[----:B------:R-:W-:Y:S05]  /*0270*/  EXIT ;  /* 0x000000000000794d */ /* 0x000fea0003800000 */
.L_x_0:
[----:B------:R-:W-:-:S00]  /*0280*/  BRA `(.L_x_0) ;  /* 0xfffffffc00fc7947 */ /* 0x000fc0000383ffff */
[----:B------:R-:W-:-:S00]  /*0290*/  NOP ;  /* 0x0000000000007918 */ /* 0x000fc00000000000 */
        /* <DEDUP_REMOVED lines=14> */
.L_x_1:


//--------------------- .nv.shared._Z25bankConflictFreeTransposePfS_ii --------------------------
	.section	.nv.shared._Z25bankConflictFreeTransposePfS_ii,"aw",@nobits
	.sectionflags	@""
	.align	4
.nv.shared._Z25bankConflictFreeTransposePfS_ii:
	.zero		5248


//--------------------- .nv.shared.reserved.0     --------------------------
	.section	.nv.shared.reserved.0,"aw",@nobits
	.weak		__nv_reservedSMEM_offset_0_alias
	.size		__nv_reservedSMEM_offset_0_alias, 0, 64
	.other		__nv_reservedSMEM_offset_0_alias,@"STO_CUDA_RESERVED_SHARED STV_DEFAULT"
__nv_reservedSMEM_offset_0_alias:
	.zero		0
	.zero		64


//--------------------- .nv.constant0._Z25bankConflictFreeTransposePfS_ii --------------------------
	.section	.nv.constant0._Z25bankConflictFreeTransposePfS_ii,"a",@progbits
	.sectionflags	@""
	.align	4
.nv.constant0._Z25bankConflictFreeTransposePfS_ii:
	.zero		920


//--------------------- SYMBOLS --------------------------

	.type		.nv.reservedSmem.offset0,@object
	.size		.nv.reservedSmem.offset0,0x4
	.type		.nv.reservedSmem.cap,@object
	.size		.nv.reservedSmem.cap,0x4
